//
// Generated by NVIDIA NVVM Compiler
//
// Compiler Build ID: CL-36424714
// Cuda compilation tools, release 13.0, V13.0.88
// Based on NVVM 20.0.0
//

.version 9.0
.target sm_100
.address_size 64

	// .globl	_Z7fractalPhiidd

.visible .entry _Z7fractalPhiidd(
	.param .u64 .ptr .align 1 _Z7fractalPhiidd_param_0,
	.param .u32 _Z7fractalPhiidd_param_1,
	.param .u32 _Z7fractalPhiidd_param_2,
	.param .f64 _Z7fractalPhiidd_param_3,
	.param .f64 _Z7fractalPhiidd_param_4
)
{
	.reg .pred 	%p<5>;
	.reg .b32 	%r<14>;
	.reg .b64 	%rd<5>;
	.reg .b64 	%fd<22>;

	ld.param.u64 	%rd1, [_Z7fractalPhiidd_param_0];
	ld.param.u32 	%r4, [_Z7fractalPhiidd_param_1];
	ld.param.u32 	%r13, [_Z7fractalPhiidd_param_2];
	ld.param.f64 	%fd9, [_Z7fractalPhiidd_param_3];
	ld.param.f64 	%fd10, [_Z7fractalPhiidd_param_4];
	mov.u32 	%r6, %tid.x;
	mov.u32 	%r7, %ctaid.x;
	mov.u32 	%r8, %ntid.x;
	mad.lo.s32 	%r1, %r7, %r8, %r6;
	mul.lo.s32 	%r9, %r4, %r4;
	setp.ge.s32 	%p1, %r1, %r9;
	@%p1 bra 	$L__BB0_4;
	div.s32 	%r10, %r1, %r4;
	mul.lo.s32 	%r11, %r10, %r4;
	sub.s32 	%r12, %r1, %r11;
	cvt.rn.f64.s32 	%fd11, %r10;
	fma.rn.f64 	%fd1, %fd10, %fd11, 0d3FBCFB549F94855E;
	cvt.rn.f64.s32 	%fd12, %r12;
	fma.rn.f64 	%fd2, %fd9, %fd12, 0d3FE7CE703AFB7E91;
	neg.f64 	%fd20, %fd2;
	neg.f64 	%fd21, %fd1;
$L__BB0_2:
	mul.f64 	%fd13, %fd20, %fd20;
	mul.f64 	%fd14, %fd21, %fd21;
	add.f64 	%fd15, %fd20, %fd20;
	mul.f64 	%fd16, %fd15, %fd21;
	sub.f64 	%fd21, %fd16, %fd1;
	sub.f64 	%fd17, %fd13, %fd14;
	sub.f64 	%fd20, %fd17, %fd2;
	add.s32 	%r3, %r13, -1;
	setp.gt.s32 	%p2, %r13, 1;
	add.f64 	%fd18, %fd13, %fd14;
	setp.le.f64 	%p3, %fd18, 0d4014000000000000;
	and.pred  	%p4, %p2, %p3;
	mov.u32 	%r13, %r3;
	@%p4 bra 	$L__BB0_2;
	cvt.s64.s32 	%rd2, %r1;
	cvta.to.global.u64 	%rd3, %rd1;
	add.s64 	%rd4, %rd3, %rd2;
	st.global.u8 	[%rd4], %r3;
$L__BB0_4:
	ret;

}


// ===== COMPILED SASS (sm_100) =====

	.target	sm_100

	.elftype	@"ET_EXEC"


//--------------------- .note.nv.tkinfo           --------------------------
	.section	.note.nv.tkinfo,"",@"SHT_NOTE"
	.sectionflags	@"SHF_NOTE_NV_TKINFO"
	.tkinfo
        /*0018*/ 	.word	0x00000002
        /*0030*/ 	.string	""
        /*0030*/ 	.string	"ptxas"
        /*0030*/ 	.string	"Cuda compilation tools, release 13.0, V13.0.88"
        /*0030*/ 	.string	"Build cuda_13.0.r13.0/compiler.36424714_0"
        /*0030*/ 	.string	"-arch sm_100 -m 64 "



//--------------------- .note.nv.cuinfo           --------------------------
	.section	.note.nv.cuinfo,"",@"SHT_NOTE"
	.sectionflags	@"SHF_NOTE_NV_CUINFO"
        /*0018*/ 	.short	0x0002
        /*001a*/ 	.short	0x0064
        /*001c*/ 	.short	0x0082
	.zero		2


//--------------------- .nv.info                  --------------------------
	.section	.nv.info,"",@"SHT_CUDA_INFO"
	.align	4


	//----- nvinfo : EIATTR_REGCOUNT
	.align		4
        /*0000*/ 	.byte	0x04, 0x2f
        /*0002*/ 	.short	(.L_1 - .L_0)
	.align		4
.L_0:
        /*0004*/ 	.word	index@(_Z7fractalPhiidd)
        /*0008*/ 	.word	0x00000012


	//----- nvinfo : EIATTR_FRAME_SIZE
	.align		4
.L_1:
        /*000c*/ 	.byte	0x04, 0x11
        /*000e*/ 	.short	(.L_3 - .L_2)
	.align		4
.L_2:
        /*0010*/ 	.word	index@(_Z7fractalPhiidd)
        /*0014*/ 	.word	0x00000000


	//----- nvinfo : EIATTR_MIN_STACK_SIZE
	.align		4
.L_3:
        /*0018*/ 	.byte	0x04, 0x12
        /*001a*/ 	.short	(.L_5 - .L_4)
	.align		4
.L_4:
        /*001c*/ 	.word	index@(_Z7fractalPhiidd)
        /*0020*/ 	.word	0x00000000
.L_5:


//--------------------- .nv.compat                --------------------------
	.section	.nv.compat,"",@"SHT_CUDA_COMPAT_INFO"
	.align	4
        /*0000*/ 	.byte	0x02, 0x09, 0x00, 0x00, 0x02, 0x02, 0x01, 0x00, 0x02, 0x05, 0x05, 0x00, 0x03, 0x07, 0x01, 0x01
        /*0010*/ 	.byte	0x02, 0x03, 0x00, 0x00, 0x02, 0x06, 0x01, 0x00, 0x04, 0x0b, 0x08, 0x00, 0x01, 0x00, 0x00, 0x00
        /*0020*/ 	.byte	0x00, 0x00, 0x00, 0x00


//--------------------- .nv.info._Z7fractalPhiidd --------------------------
	.section	.nv.info._Z7fractalPhiidd,"",@"SHT_CUDA_INFO"
	.sectionflags	@""
	.align	4


	//----- nvinfo : EIATTR_CUDA_API_VERSION
	.align		4
        /*0000*/ 	.byte	0x04, 0x37
        /*0002*/ 	.short	(.L_7 - .L_6)
.L_6:
        /*0004*/ 	.word	0x00000082


	//----- nvinfo : EIATTR_KPARAM_INFO
	.align		4
.L_7:
        /*0008*/ 	.byte	0x04, 0x17
        /*000a*/ 	.short	(.L_9 - .L_8)
.L_8:
        /*000c*/ 	.word	0x00000000
        /*0010*/ 	.short	0x0004
        /*0012*/ 	.short	0x0018
        /*0014*/ 	.byte	0x00, 0xf0, 0x21, 0x00


	//----- nvinfo : EIATTR_KPARAM_INFO
	.align		4
.L_9:
        /*0018*/ 	.byte	0x04, 0x17
        /*001a*/ 	.short	(.L_11 - .L_10)
.L_10:
        /*001c*/ 	.word	0x00000000
        /*0020*/ 	.short	0x0003
        /*0022*/ 	.short	0x0010
        /*0024*/ 	.byte	0x00, 0xf0, 0x21, 0x00


	//----- nvinfo : EIATTR_KPARAM_INFO
	.align		4
.L_11:
        /*0028*/ 	.byte	0x04, 0x17
        /*002a*/ 	.short	(.L_13 - .L_12)
.L_12:
        /*002c*/ 	.word	0x00000000
        /*0030*/ 	.short	0x0002
        /*0032*/ 	.short	0x000c
        /*0034*/ 	.byte	0x00, 0xf0, 0x11, 0x00


	//----- nvinfo : EIATTR_KPARAM_INFO
	.align		4
.L_13:
        /*0038*/ 	.byte	0x04, 0x17
        /*003a*/ 	.short	(.L_15 - .L_14)
.L_14:
        /*003c*/ 	.word	0x00000000
        /*0040*/ 	.short	0x0001
        /*0042*/ 	.short	0x0008
        /*0044*/ 	.byte	0x00, 0xf0, 0x11, 0x00


	//----- nvinfo : EIATTR_KPARAM_INFO
	.align		4
.L_15:
        /*0048*/ 	.byte	0x04, 0x17
        /*004a*/ 	.short	(.L_17 - .L_16)
.L_16:
        /*004c*/ 	.word	0x00000000
        /*0050*/ 	.short	0x0000
        /*0052*/ 	.short	0x0000
        /*0054*/ 	.byte	0x00, 0xf5, 0x21, 0x00


	//----- nvinfo : EIATTR_SPARSE_MMA_MASK
	.align		4
.L_17:
        /*0058*/ 	.byte	0x03, 0x50
        /*005a*/ 	.short	0x0000


	//----- nvinfo : EIATTR_MAXREG_COUNT
	.align		4
        /*005c*/ 	.byte	0x03, 0x1b
        /*005e*/ 	.short	0x00ff


	//----- nvinfo : EIATTR_MERCURY_ISA_VERSION
	.align		4
        /*0060*/ 	.byte	0x03, 0x5f
        /*0062*/ 	.short	0x0101


	//----- nvinfo : EIATTR_VRC_CTA_INIT_COUNT
	.align		4
        /*0064*/ 	.byte	0x02, 0x4a
	.zero		1
	.zero		1


	//----- nvinfo : EIATTR_EXIT_INSTR_OFFSETS
	.align		4
        /*0068*/ 	.byte	0x04, 0x1c
        /*006a*/ 	.short	(.L_19 - .L_18)


	//   ....[0]....
.L_18:
        /*006c*/ 	.word	0x00000080


	//   ....[1]....
        /*0070*/ 	.word	0x00000420


	//----- nvinfo : EIATTR_CRS_STACK_SIZE
	.align		4
.L_19:
        /*0074*/ 	.byte	0x04, 0x1e
        /*0076*/ 	.short	(.L_21 - .L_20)
.L_20:
        /*0078*/ 	.word	0x00000000


	//----- nvinfo : EIATTR_CBANK_PARAM_SIZE
	.align		4
.L_21:
        /*007c*/ 	.byte	0x03, 0x19
        /*007e*/ 	.short	0x0020


	//----- nvinfo : EIATTR_PARAM_CBANK
	.align		4
        /*0080*/ 	.byte	0x04, 0x0a
        /*0082*/ 	.short	(.L_23 - .L_22)
	.align		4
.L_22:
        /*0084*/ 	.word	index@(.nv.constant0._Z7fractalPhiidd)
        /*0088*/ 	.short	0x0380
        /*008a*/ 	.short	0x0020


	//----- nvinfo : EIATTR_SW_WAR
	.align		4
.L_23:
        /*008c*/ 	.byte	0x04, 0x36
        /*008e*/ 	.short	(.L_25 - .L_24)
.L_24:
        /*0090*/ 	.word	0x00000008
.L_25:


//--------------------- .nv.callgraph             --------------------------
	.section	.nv.callgraph,"",@"SHT_CUDA_CALLGRAPH"
	.align	4
	.sectionentsize	8
	.align		4
        /*0000*/ 	.word	0x00000000
	.align		4
        /*0004*/ 	.word	0xffffffff
	.align		4
        /*0008*/ 	.word	0x00000000
	.align		4
        /*000c*/ 	.word	0xfffffffe
	.align		4
        /*0010*/ 	.word	0x00000000
	.align		4
        /*0014*/ 	.word	0xfffffffd
	.align		4
        /*0018*/ 	.word	0x00000000
	.align		4
        /*001c*/ 	.word	0xfffffffc


//--------------------- .text._Z7fractalPhiidd    --------------------------
	.section	.text._Z7fractalPhiidd,"ax",@progbits
	.align	128
        .global         _Z7fractalPhiidd
        .type           _Z7fractalPhiidd,@function
        .size           _Z7fractalPhiidd,(.L_x_3 - _Z7fractalPhiidd)
        .other          _Z7fractalPhiidd,@"STO_CUDA_ENTRY STV_DEFAULT"
_Z7fractalPhiidd:
.text._Z7fractalPhiidd:
[----:B------:R-:W-:Y:S01]  /*0000*/  LDC R1, c[0x0][0x37c] ;  /* 0x0000df00ff017b82 */ /* 0x000fe20000000800 */
[----:B------:R-:W0:Y:S07]  /*0010*/  S2R R0, SR_TID.X ;  /* 0x0000000000007919 */ /* 0x000e2e0000002100 */
[----:B------:R-:W0:Y:S08]  /*0020*/  S2UR UR4, SR_CTAID.X ;  /* 0x00000000000479c3 */ /* 0x000e300000002500 */
[----:B------:R-:W0:Y:S08]  /*0030*/  LDC R3, c[0x0][0x360] ;  /* 0x0000d800ff037b82 */ /* 0x000e300000000800 */
[----:B------:R-:W1:Y:S01]  /*0040*/  LDC R15, c[0x0][0x388] ;  /* 0x0000e200ff0f7b82 */ /* 0x000e620000000800 */
[----:B0-----:R-:W-:-:S02]  /*0050*/  IMAD R0, R3, UR4, R0 ;  /* 0x0000000403007c24 */ /* 0x001fc4000f8e0200 */
[----:B-1----:R-:W-:-:S05]  /*0060*/  IMAD R3, R15, R15, RZ ;  /* 0x0000000f0f037224 */ /* 0x002fca00078e02ff */
[----:B------:R-:W-:-:S13]  /*0070*/  ISETP.GE.AND P0, PT, R0, R3, PT ;  /* 0x000000030000720c */ /* 0x000fda0003f06270 */
[----:B------:R-:W-:Y:S05]  /*0080*/  @P0 EXIT ;  /* 0x000000000000094d */ /* 0x000fea0003800000 */
[----:B------:R-:W-:Y:S01]  /*0090*/  IABS R5, R15 ;  /* 0x0000000f00057213 */ /* 0x000fe20000000000 */
[----:B------:R-:W0:Y:S01]  /*00a0*/  LDCU.128 UR4, c[0x0][0x390] ;  /* 0x00007200ff0477ac */ /* 0x000e220008000c00 */
[----:B------:R-:W-:Y:S01]  /*00b0*/  IMAD.MOV.U32 R8, RZ, RZ, 0x3afb7e91 ;  /* 0x3afb7e91ff087424 */ /* 0x000fe200078e00ff */
[----:B------:R-:W-:Y:S01]  /*00c0*/  MOV R9, 0x3fe7ce70 ;  /* 0x3fe7ce7000097802 */ /* 0x000fe20000000f00 */
[----:B------:R-:W1:Y:S01]  /*00d0*/  I2F.RP R4, R5 ;  /* 0x0000000500047306 */ /* 0x000e620000209400 */
[----:B------:R-:W2:Y:S01]  /*00e0*/  LDCU UR8, c[0x0][0x38c] ;  /* 0x00007180ff0877ac */ /* 0x000ea20008000800 */
[----:B------:R-:W-:Y:S06]  /*00f0*/  BSSY.RECONVERGENT B0, `(.L_x_0) ;  /* 0x000002e000007945 */ /* 0x000fec0003800200 */
[----:B-1----:R-:W1:Y:S01]  /*0100*/  MUFU.RCP R4, R4 ;  /* 0x0000000400047308 */ /* 0x002e620000001000 */
[----:B--2---:R-:W-:-:S02]  /*0110*/  IMAD.U32 R14, RZ, RZ, UR8 ;  /* 0x00000008ff0e7e24 */ /* 0x004fc4000f8e00ff */
[----:B-1----:R-:W-:-:S05]  /*0120*/  VIADD R2, R4, 0xffffffe ;  /* 0x0ffffffe04027836 */ /* 0x002fca0000000000 */
[----:B------:R1:W2:Y:S02]  /*0130*/  F2I.FTZ.U32.TRUNC.NTZ R3, R2 ;  /* 0x0000000200037305 */ /* 0x0002a4000021f000 */
[----:B-1----:R-:W-:Y:S02]  /*0140*/  HFMA2 R2, -RZ, RZ, 0, 0 ;  /* 0x00000000ff027431 */ /* 0x002fe400000001ff */
[----:B--2---:R-:W-:-:S04]  /*0150*/  IMAD.MOV R6, RZ, RZ, -R3 ;  /* 0x000000ffff067224 */ /* 0x004fc800078e0a03 */
[----:B------:R-:W-:Y:S01]  /*0160*/  IMAD R7, R6, R5, RZ ;  /* 0x0000000506077224 */ /* 0x000fe200078e02ff */
[----:B------:R-:W-:-:S03]  /*0170*/  IABS R6, R0 ;  /* 0x0000000000067213 */ /* 0x000fc60000000000 */
[----:B------:R-:W-:Y:S01]  /*0180*/  IMAD.HI.U32 R3, R3, R7, R2 ;  /* 0x0000000703037227 */ /* 0x000fe200078e0002 */
[----:B------:R-:W-:-:S03]  /*0190*/  LOP3.LUT R2, R0, R15, RZ, 0x3c, !PT ;  /* 0x0000000f00027212 */ /* 0x000fc600078e3cff */
[----:B------:R-:W-:Y:S01]  /*01a0*/  HFMA2 R7, -RZ, RZ, 1.93359375, -60032 ;  /* 0x3fbcfb54ff077431 */ /* 0x000fe200000001ff */
[----:B------:R-:W-:Y:S01]  /*01b0*/  ISETP.GE.AND P1, PT, R2, RZ, PT ;  /* 0x000000ff0200720c */ /* 0x000fe20003f26270 */
[----:B------:R-:W-:-:S04]  /*01c0*/  IMAD.HI.U32 R3, R3, R6, RZ ;  /* 0x0000000603037227 */ /* 0x000fc800078e00ff */
[----:B------:R-:W-:-:S04]  /*01d0*/  IMAD.MOV R4, RZ, RZ, -R3 ;  /* 0x000000ffff047224 */ /* 0x000fc800078e0a03 */
[----:B------:R-:W-:Y:S02]  /*01e0*/  IMAD R4, R5, R4, R6 ;  /* 0x0000000405047224 */ /* 0x000fe400078e0206 */
[----:B------:R-:W-:-:S03]  /*01f0*/  IMAD.MOV.U32 R6, RZ, RZ, -0x606b7aa2 ;  /* 0x9f94855eff067424 */ /* 0x000fc600078e00ff */
[----:B------:R-:W-:-:S13]  /*0200*/  ISETP.GT.U32.AND P2, PT, R5, R4, PT ;  /* 0x000000040500720c */ /* 0x000fda0003f44070 */
[----:B------:R-:W-:Y:S01]  /*0210*/  @!P2 IMAD.IADD R4, R4, 0x1, -R5 ;  /* 0x000000010404a824 */ /* 0x000fe200078e0a05 */
[----:B------:R-:W-:Y:S02]  /*0220*/  @!P2 IADD3 R3, PT, PT, R3, 0x1, RZ ;  /* 0x000000010303a810 */ /* 0x000fe40007ffe0ff */
[----:B------:R-:W-:Y:S02]  /*0230*/  ISETP.NE.AND P2, PT, R15, RZ, PT ;  /* 0x000000ff0f00720c */ /* 0x000fe40003f45270 */
[----:B------:R-:W-:-:S13]  /*0240*/  ISETP.GE.U32.AND P0, PT, R4, R5, PT ;  /* 0x000000050400720c */ /* 0x000fda0003f06070 */
[----:B------:R-:W-:-:S04]  /*0250*/  @P0 VIADD R3, R3, 0x1 ;  /* 0x0000000103030836 */ /* 0x000fc80000000000 */
[----:B------:R-:W-:Y:S01]  /*0260*/  @!P1 IMAD.MOV R3, RZ, RZ, -R3 ;  /* 0x000000ffff039224 */ /* 0x000fe200078e0a03 */
[----:B------:R-:W-:-:S04]  /*0270*/  @!P2 LOP3.LUT R3, RZ, R15, RZ, 0x33, !PT ;  /* 0x0000000fff03a212 */ /* 0x000fc800078e33ff */
[----:B------:R-:W-:Y:S02]  /*0280*/  IADD3 R4, PT, PT, -R3, RZ, RZ ;  /* 0x000000ff03047210 */ /* 0x000fe40007ffe1ff */
[----:B------:R-:W0:Y:S03]  /*0290*/  I2F.F64 R2, R3 ;  /* 0x0000000300027312 */ /* 0x000e260000201c00 */
[----:B------:R-:W-:-:S05]  /*02a0*/  IMAD R15, R15, R4, R0 ;  /* 0x000000040f0f7224 */ /* 0x000fca00078e0200 */
[----:B------:R-:W1:Y:S01]  /*02b0*/  I2F.F64 R4, R15 ;  /* 0x0000000f00047312 */ /* 0x000e620000201c00 */
[----:B0-----:R-:W-:Y:S02]  /*02c0*/  DFMA R10, R2, UR6, R6 ;  /* 0x00000006020a7c2b */ /* 0x001fe40008000006 */
[----:B-1----:R-:W-:Y:S01]  /*02d0*/  DFMA R12, R4, UR4, R8 ;  /* 0x00000004040c7c2b */ /* 0x002fe20008000008 */
[----:B------:R-:W0:Y:S05]  /*02e0*/  LDCU.64 UR4, c[0x0][0x358] ;  /* 0x00006b00ff0477ac */ /* 0x000e2a0008000a00 */
[----:B------:R-:W-:Y:S02]  /*02f0*/  DADD R4, -RZ, -R10 ;  /* 0x00000000ff047229 */ /* 0x000fe4000000090a */
[----:B------:R-:W-:-:S11]  /*0300*/  DADD R2, -RZ, -R12 ;  /* 0x00000000ff027229 */ /* 0x000fd6000000090c */
.L_x_1:
[----:B------:R-:W-:Y:S01]  /*0310*/  DMUL R6, R4, R4 ;  /* 0x0000000404067228 */ /* 0x000fe20000000000 */
[C---:B------:R-:W-:Y:S02]  /*0320*/  ISETP.GT.AND P1, PT, R14.reuse, 0x1, PT ;  /* 0x000000010e00780c */ /* 0x040fe40003f24270 */
[----:B------:R-:W-:-:S05]  /*0330*/  IADD3 R14, PT, PT, R14, -0x1, RZ ;  /* 0xffffffff0e0e7810 */ /* 0x000fca0007ffe0ff */
[CCC-:B------:R-:W-:Y:S02]  /*0340*/  DFMA R8, R2.reuse, R2.reuse, -R6.reuse ;  /* 0x000000020208722b */ /* 0x1c0fe40000000806 */
[C---:B------:R-:W-:Y:S02]  /*0350*/  DFMA R6, R2.reuse, R2, R6 ;  /* 0x000000020206722b */ /* 0x040fe40000000006 */
[----:B------:R-:W-:-:S04]  /*0360*/  DADD R2, R2, R2 ;  /* 0x0000000002027229 */ /* 0x000fc80000000002 */
[----:B------:R-:W-:Y:S02]  /*0370*/  DADD R8, -R12, R8 ;  /* 0x000000000c087229 */ /* 0x000fe40000000108 */
[----:B------:R-:W-:Y:S02]  /*0380*/  DSETP.GTU.AND P0, PT, R6, 5, PT ;  /* 0x401400000600742a */ /* 0x000fe40003f0c000 */
[----:B------:R-:W-:-:S06]  /*0390*/  DFMA R4, R2, R4, -R10 ;  /* 0x000000040204722b */ /* 0x000fcc000000080a */
[----:B------:R-:W-:Y:S01]  /*03a0*/  IMAD.MOV.U32 R2, RZ, RZ, R8 ;  /* 0x000000ffff027224 */ /* 0x000fe200078e0008 */
[----:B------:R-:W-:-:S05]  /*03b0*/  MOV R3, R9 ;  /* 0x0000000900037202 */ /* 0x000fca0000000f00 */
[----:B------:R-:W-:Y:S05]  /*03c0*/  @!P0 BRA P1, `(.L_x_1) ;  /* 0xfffffffc00d08947 */ /* 0x000fea000083ffff */
[----:B0-----:R-:W-:Y:S05]  /*03d0*/  BSYNC.RECONVERGENT B0 ;  /* 0x0000000000007941 */ /* 0x001fea0003800200 */
.L_x_0:
[----:B------:R-:W0:Y:S02]  /*03e0*/  LDCU.64 UR6, c[0x0][0x380] ;  /* 0x00007000ff0677ac */ /* 0x000e240008000a00 */
[----:B0-----:R-:W-:-:S04]  /*03f0*/  IADD3 R2, P0, PT, R0, UR6, RZ ;  /* 0x0000000600027c10 */ /* 0x001fc8000ff1e0ff */
[----:B------:R-:W-:-:S05]  /*0400*/  LEA.HI.X.SX32 R3, R0, UR7, 0x1, P0 ;  /* 0x0000000700037c11 */ /* 0x000fca00080f0eff */
[----:B------:R-:W-:Y:S01]  /*0410*/  STG.E.U8 desc[UR4][R2.64], R14 ;  /* 0x0000000e02007986 */ /* 0x000fe2000c101104 */
[----:B------:R-:W-:Y:S05]  /*0420*/  EXIT ;  /* 0x000000000000794d */ /* 0x000fea0003800000 */
.L_x_2:
[----:B------:R-:W-:-:S00]  /*0430*/  BRA `(.L_x_2) ;  /* 0xfffffffc00fc7947 */ /* 0x000fc0000383ffff */
[----:B------:R-:W-:-:S00]  /*0440*/  NOP ;  /* 0x0000000000007918 */ /* 0x000fc00000000000 */
        /* <DEDUP_REMOVED lines=11> */
.L_x_3:


//--------------------- .nv.shared.reserved.0     --------------------------
	.section	.nv.shared.reserved.0,"aw",@nobits
	.weak		__nv_reservedSMEM_offset_0_alias
	.size		__nv_reservedSMEM_offset_0_alias, 0, 64
	.other		__nv_reservedSMEM_offset_0_alias,@"STO_CUDA_RESERVED_SHARED STV_DEFAULT"
__nv_reservedSMEM_offset_0_alias:
	.zero		0
	.zero		64


//--------------------- .nv.constant0._Z7fractalPhiidd --------------------------
	.section	.nv.constant0._Z7fractalPhiidd,"a",@progbits
	.sectionflags	@""
	.align	4
.nv.constant0._Z7fractalPhiidd:
	.zero		928


//--------------------- SYMBOLS --------------------------

	.type		.nv.reservedSmem.offset0,@object
	.size		.nv.reservedSmem.offset0,0x4
